//
// Generated by NVIDIA NVVM Compiler
//
// Compiler Build ID: CL-36424714
// Cuda compilation tools, release 13.0, V13.0.88
// Based on NVVM 20.0.0
//

.version 9.0
.target sm_100
.address_size 64

	// .globl	_Z25bilinear_resize_kernel_u8PKhiiiiffPh

.visible .entry _Z25bilinear_resize_kernel_u8PKhiiiiffPh(
	.param .u64 .ptr .align 1 _Z25bilinear_resize_kernel_u8PKhiiiiffPh_param_0,
	.param .u32 _Z25bilinear_resize_kernel_u8PKhiiiiffPh_param_1,
	.param .u32 _Z25bilinear_resize_kernel_u8PKhiiiiffPh_param_2,
	.param .u32 _Z25bilinear_resize_kernel_u8PKhiiiiffPh_param_3,
	.param .u32 _Z25bilinear_resize_kernel_u8PKhiiiiffPh_param_4,
	.param .f32 _Z25bilinear_resize_kernel_u8PKhiiiiffPh_param_5,
	.param .f32 _Z25bilinear_resize_kernel_u8PKhiiiiffPh_param_6,
	.param .u64 .ptr .align 1 _Z25bilinear_resize_kernel_u8PKhiiiiffPh_param_7
)
{
	.reg .pred 	%p<24>;
	.reg .b16 	%rs<5>;
	.reg .b32 	%r<33>;
	.reg .b32 	%f<41>;
	.reg .b64 	%rd<15>;
	.reg .b64 	%fd<9>;

	ld.param.u64 	%rd3, [_Z25bilinear_resize_kernel_u8PKhiiiiffPh_param_0];
	ld.param.u32 	%r5, [_Z25bilinear_resize_kernel_u8PKhiiiiffPh_param_1];
	ld.param.u32 	%r6, [_Z25bilinear_resize_kernel_u8PKhiiiiffPh_param_2];
	ld.param.u32 	%r7, [_Z25bilinear_resize_kernel_u8PKhiiiiffPh_param_3];
	ld.param.u32 	%r8, [_Z25bilinear_resize_kernel_u8PKhiiiiffPh_param_4];
	ld.param.f32 	%f17, [_Z25bilinear_resize_kernel_u8PKhiiiiffPh_param_5];
	ld.param.f32 	%f18, [_Z25bilinear_resize_kernel_u8PKhiiiiffPh_param_6];
	ld.param.u64 	%rd2, [_Z25bilinear_resize_kernel_u8PKhiiiiffPh_param_7];
	cvta.to.global.u64 	%rd1, %rd3;
	mov.u32 	%r10, %ntid.x;
	mov.u32 	%r11, %ctaid.x;
	mov.u32 	%r12, %tid.x;
	mad.lo.s32 	%r1, %r10, %r11, %r12;
	mov.u32 	%r13, %ntid.y;
	mov.u32 	%r14, %ctaid.y;
	mov.u32 	%r15, %tid.y;
	mad.lo.s32 	%r16, %r13, %r14, %r15;
	setp.ge.u32 	%p4, %r1, %r7;
	setp.ge.u32 	%p5, %r16, %r8;
	or.pred  	%p6, %p4, %p5;
	@%p6 bra 	$L__BB0_10;
	cvt.rn.f32.u32 	%f20, %r1;
	cvt.rn.f32.u32 	%f21, %r16;
	cvt.f64.f32 	%fd1, %f20;
	add.f64 	%fd2, %fd1, 0d3FE0000000000000;
	cvt.f64.f32 	%fd3, %f17;
	fma.rn.f64 	%fd4, %fd2, %fd3, 0dBFE0000000000000;
	cvt.rn.f32.f64 	%f1, %fd4;
	cvt.f64.f32 	%fd5, %f21;
	add.f64 	%fd6, %fd5, 0d3FE0000000000000;
	cvt.f64.f32 	%fd7, %f18;
	fma.rn.f64 	%fd8, %fd6, %fd7, 0dBFE0000000000000;
	cvt.rn.f32.f64 	%f2, %fd8;
	cvt.rmi.s32.f32 	%r3, %f1;
	cvt.rmi.s32.f32 	%r4, %f2;
	cvt.rn.f32.s32 	%f3, %r3;
	cvt.rn.f32.s32 	%f4, %r4;
	setp.lt.s32 	%p7, %r3, 0;
	cvt.rn.f32.s32 	%f5, %r5;
	setp.ge.f32 	%p8, %f3, %f5;
	or.pred  	%p1, %p7, %p8;
	setp.lt.s32 	%p9, %r4, 0;
	cvt.rn.f32.s32 	%f6, %r6;
	setp.ge.f32 	%p10, %f4, %f6;
	or.pred  	%p2, %p9, %p10;
	or.pred  	%p12, %p1, %p2;
	mov.f32 	%f37, 0f00000000;
	@%p12 bra 	$L__BB0_3;
	cvt.rzi.s32.f32 	%r17, %f3;
	cvt.rzi.s32.f32 	%r18, %f4;
	mad.lo.s32 	%r19, %r18, %r5, %r17;
	cvt.s64.s32 	%rd4, %r19;
	add.s64 	%rd5, %rd1, %rd4;
	ld.global.u8 	%rs1, [%rd5];
	cvt.rn.f32.u16 	%f37, %rs1;
$L__BB0_3:
	add.s32 	%r20, %r3, 1;
	cvt.rn.f32.s32 	%f23, %r20;
	setp.lt.s32 	%p13, %r3, -1;
	setp.ge.f32 	%p14, %f23, %f5;
	or.pred  	%p3, %p13, %p14;
	or.pred  	%p15, %p3, %p2;
	mov.f32 	%f38, 0f00000000;
	@%p15 bra 	$L__BB0_5;
	cvt.rzi.s32.f32 	%r21, %f23;
	cvt.rzi.s32.f32 	%r22, %f4;
	mad.lo.s32 	%r23, %r22, %r5, %r21;
	cvt.s64.s32 	%rd6, %r23;
	add.s64 	%rd7, %rd1, %rd6;
	ld.global.u8 	%rs2, [%rd7];
	cvt.rn.f32.u16 	%f38, %rs2;
$L__BB0_5:
	add.s32 	%r24, %r4, 1;
	cvt.rn.f32.s32 	%f25, %r24;
	setp.lt.s32 	%p16, %r4, -1;
	or.pred  	%p17, %p1, %p16;
	setp.ge.f32 	%p18, %f25, %f6;
	or.pred  	%p19, %p17, %p18;
	mov.f32 	%f39, 0f00000000;
	@%p19 bra 	$L__BB0_7;
	cvt.rzi.s32.f32 	%r25, %f3;
	cvt.rzi.s32.f32 	%r26, %f25;
	mad.lo.s32 	%r27, %r26, %r5, %r25;
	cvt.s64.s32 	%rd8, %r27;
	add.s64 	%rd9, %rd1, %rd8;
	ld.global.u8 	%rs3, [%rd9];
	cvt.rn.f32.u16 	%f39, %rs3;
$L__BB0_7:
	setp.ge.f32 	%p20, %f25, %f6;
	setp.lt.s32 	%p21, %r4, -1;
	or.pred  	%p22, %p3, %p21;
	or.pred  	%p23, %p22, %p20;
	mov.f32 	%f40, 0f00000000;
	@%p23 bra 	$L__BB0_9;
	cvt.rzi.s32.f32 	%r28, %f23;
	cvt.rzi.s32.f32 	%r29, %f25;
	mad.lo.s32 	%r30, %r29, %r5, %r28;
	cvt.s64.s32 	%rd10, %r30;
	add.s64 	%rd11, %rd1, %rd10;
	ld.global.u8 	%rs4, [%rd11];
	cvt.rn.f32.u16 	%f40, %rs4;
$L__BB0_9:
	sub.f32 	%f27, %f1, %f3;
	sub.f32 	%f28, %f2, %f4;
	neg.f32 	%f29, %f27;
	fma.rn.f32 	%f30, %f29, %f37, %f37;
	fma.rn.f32 	%f31, %f27, %f38, %f30;
	fma.rn.f32 	%f32, %f29, %f39, %f39;
	fma.rn.f32 	%f33, %f27, %f40, %f32;
	neg.f32 	%f34, %f28;
	fma.rn.f32 	%f35, %f34, %f31, %f31;
	fma.rn.f32 	%f36, %f28, %f33, %f35;
	cvt.rzi.u32.f32 	%r31, %f36;
	mad.lo.s32 	%r32, %r7, %r16, %r1;
	cvt.u64.u32 	%rd12, %r32;
	cvta.to.global.u64 	%rd13, %rd2;
	add.s64 	%rd14, %rd13, %rd12;
	st.global.u8 	[%rd14], %r31;
$L__BB0_10:
	ret;

}
	// .globl	_Z26bilinear_resize_kernel_u16PKtiiiiffPt
.visible .entry _Z26bilinear_resize_kernel_u16PKtiiiiffPt(
	.param .u64 .ptr .align 1 _Z26bilinear_resize_kernel_u16PKtiiiiffPt_param_0,
	.param .u32 _Z26bilinear_resize_kernel_u16PKtiiiiffPt_param_1,
	.param .u32 _Z26bilinear_resize_kernel_u16PKtiiiiffPt_param_2,
	.param .u32 _Z26bilinear_resize_kernel_u16PKtiiiiffPt_param_3,
	.param .u32 _Z26bilinear_resize_kernel_u16PKtiiiiffPt_param_4,
	.param .f32 _Z26bilinear_resize_kernel_u16PKtiiiiffPt_param_5,
	.param .f32 _Z26bilinear_resize_kernel_u16PKtiiiiffPt_param_6,
	.param .u64 .ptr .align 1 _Z26bilinear_resize_kernel_u16PKtiiiiffPt_param_7
)
{
	.reg .pred 	%p<24>;
	.reg .b16 	%rs<5>;
	.reg .b32 	%r<33>;
	.reg .b32 	%f<41>;
	.reg .b64 	%rd<15>;
	.reg .b64 	%fd<9>;

	ld.param.u64 	%rd3, [_Z26bilinear_resize_kernel_u16PKtiiiiffPt_param_0];
	ld.param.u32 	%r5, [_Z26bilinear_resize_kernel_u16PKtiiiiffPt_param_1];
	ld.param.u32 	%r6, [_Z26bilinear_resize_kernel_u16PKtiiiiffPt_param_2];
	ld.param.u32 	%r7, [_Z26bilinear_resize_kernel_u16PKtiiiiffPt_param_3];
	ld.param.u32 	%r8, [_Z26bilinear_resize_kernel_u16PKtiiiiffPt_param_4];
	ld.param.f32 	%f17, [_Z26bilinear_resize_kernel_u16PKtiiiiffPt_param_5];
	ld.param.f32 	%f18, [_Z26bilinear_resize_kernel_u16PKtiiiiffPt_param_6];
	ld.param.u64 	%rd2, [_Z26bilinear_resize_kernel_u16PKtiiiiffPt_param_7];
	cvta.to.global.u64 	%rd1, %rd3;
	mov.u32 	%r10, %ntid.x;
	mov.u32 	%r11, %ctaid.x;
	mov.u32 	%r12, %tid.x;
	mad.lo.s32 	%r1, %r10, %r11, %r12;
	mov.u32 	%r13, %ntid.y;
	mov.u32 	%r14, %ctaid.y;
	mov.u32 	%r15, %tid.y;
	mad.lo.s32 	%r16, %r13, %r14, %r15;
	setp.ge.u32 	%p4, %r1, %r7;
	setp.ge.u32 	%p5, %r16, %r8;
	or.pred  	%p6, %p4, %p5;
	@%p6 bra 	$L__BB1_10;
	cvt.rn.f32.u32 	%f20, %r1;
	cvt.rn.f32.u32 	%f21, %r16;
	cvt.f64.f32 	%fd1, %f20;
	add.f64 	%fd2, %fd1, 0d3FE0000000000000;
	cvt.f64.f32 	%fd3, %f17;
	fma.rn.f64 	%fd4, %fd2, %fd3, 0dBFE0000000000000;
	cvt.rn.f32.f64 	%f1, %fd4;
	cvt.f64.f32 	%fd5, %f21;
	add.f64 	%fd6, %fd5, 0d3FE0000000000000;
	cvt.f64.f32 	%fd7, %f18;
	fma.rn.f64 	%fd8, %fd6, %fd7, 0dBFE0000000000000;
	cvt.rn.f32.f64 	%f2, %fd8;
	cvt.rmi.s32.f32 	%r3, %f1;
	cvt.rmi.s32.f32 	%r4, %f2;
	cvt.rn.f32.s32 	%f3, %r3;
	cvt.rn.f32.s32 	%f4, %r4;
	setp.lt.s32 	%p7, %r3, 0;
	cvt.rn.f32.s32 	%f5, %r5;
	setp.ge.f32 	%p8, %f3, %f5;
	or.pred  	%p1, %p7, %p8;
	setp.lt.s32 	%p9, %r4, 0;
	cvt.rn.f32.s32 	%f6, %r6;
	setp.ge.f32 	%p10, %f4, %f6;
	or.pred  	%p2, %p9, %p10;
	or.pred  	%p12, %p1, %p2;
	mov.f32 	%f37, 0f00000000;
	@%p12 bra 	$L__BB1_3;
	cvt.rzi.s32.f32 	%r17, %f3;
	cvt.rzi.s32.f32 	%r18, %f4;
	mad.lo.s32 	%r19, %r18, %r5, %r17;
	mul.wide.s32 	%rd4, %r19, 2;
	add.s64 	%rd5, %rd1, %rd4;
	ld.global.u16 	%rs1, [%rd5];
	cvt.rn.f32.u16 	%f37, %rs1;
$L__BB1_3:
	add.s32 	%r20, %r3, 1;
	cvt.rn.f32.s32 	%f23, %r20;
	setp.lt.s32 	%p13, %r3, -1;
	setp.ge.f32 	%p14, %f23, %f5;
	or.pred  	%p3, %p13, %p14;
	or.pred  	%p15, %p3, %p2;
	mov.f32 	%f38, 0f00000000;
	@%p15 bra 	$L__BB1_5;
	cvt.rzi.s32.f32 	%r21, %f23;
	cvt.rzi.s32.f32 	%r22, %f4;
	mad.lo.s32 	%r23, %r22, %r5, %r21;
	mul.wide.s32 	%rd6, %r23, 2;
	add.s64 	%rd7, %rd1, %rd6;
	ld.global.u16 	%rs2, [%rd7];
	cvt.rn.f32.u16 	%f38, %rs2;
$L__BB1_5:
	add.s32 	%r24, %r4, 1;
	cvt.rn.f32.s32 	%f25, %r24;
	setp.lt.s32 	%p16, %r4, -1;
	or.pred  	%p17, %p1, %p16;
	setp.ge.f32 	%p18, %f25, %f6;
	or.pred  	%p19, %p17, %p18;
	mov.f32 	%f39, 0f00000000;
	@%p19 bra 	$L__BB1_7;
	cvt.rzi.s32.f32 	%r25, %f3;
	cvt.rzi.s32.f32 	%r26, %f25;
	mad.lo.s32 	%r27, %r26, %r5, %r25;
	mul.wide.s32 	%rd8, %r27, 2;
	add.s64 	%rd9, %rd1, %rd8;
	ld.global.u16 	%rs3, [%rd9];
	cvt.rn.f32.u16 	%f39, %rs3;
$L__BB1_7:
	setp.ge.f32 	%p20, %f25, %f6;
	setp.lt.s32 	%p21, %r4, -1;
	or.pred  	%p22, %p3, %p21;
	or.pred  	%p23, %p22, %p20;
	mov.f32 	%f40, 0f00000000;
	@%p23 bra 	$L__BB1_9;
	cvt.rzi.s32.f32 	%r28, %f23;
	cvt.rzi.s32.f32 	%r29, %f25;
	mad.lo.s32 	%r30, %r29, %r5, %r28;
	mul.wide.s32 	%rd10, %r30, 2;
	add.s64 	%rd11, %rd1, %rd10;
	ld.global.u16 	%rs4, [%rd11];
	cvt.rn.f32.u16 	%f40, %rs4;
$L__BB1_9:
	sub.f32 	%f27, %f1, %f3;
	sub.f32 	%f28, %f2, %f4;
	neg.f32 	%f29, %f27;
	fma.rn.f32 	%f30, %f29, %f37, %f37;
	fma.rn.f32 	%f31, %f27, %f38, %f30;
	fma.rn.f32 	%f32, %f29, %f39, %f39;
	fma.rn.f32 	%f33, %f27, %f40, %f32;
	neg.f32 	%f34, %f28;
	fma.rn.f32 	%f35, %f34, %f31, %f31;
	fma.rn.f32 	%f36, %f28, %f33, %f35;
	cvt.rzi.u32.f32 	%r31, %f36;
	mad.lo.s32 	%r32, %r7, %r16, %r1;
	cvta.to.global.u64 	%rd12, %rd2;
	mul.wide.u32 	%rd13, %r32, 2;
	add.s64 	%rd14, %rd12, %rd13;
	st.global.u16 	[%rd14], %r31;
$L__BB1_10:
	ret;

}
	// .globl	_Z26bilinear_resize_kernel_f32PKfiiiiffPf
.visible .entry _Z26bilinear_resize_kernel_f32PKfiiiiffPf(
	.param .u64 .ptr .align 1 _Z26bilinear_resize_kernel_f32PKfiiiiffPf_param_0,
	.param .u32 _Z26bilinear_resize_kernel_f32PKfiiiiffPf_param_1,
	.param .u32 _Z26bilinear_resize_kernel_f32PKfiiiiffPf_param_2,
	.param .u32 _Z26bilinear_resize_kernel_f32PKfiiiiffPf_param_3,
	.param .u32 _Z26bilinear_resize_kernel_f32PKfiiiiffPf_param_4,
	.param .f32 _Z26bilinear_resize_kernel_f32PKfiiiiffPf_param_5,
	.param .f32 _Z26bilinear_resize_kernel_f32PKfiiiiffPf_param_6,
	.param .u64 .ptr .align 1 _Z26bilinear_resize_kernel_f32PKfiiiiffPf_param_7
)
{
	.reg .pred 	%p<24>;
	.reg .b32 	%r<32>;
	.reg .b32 	%f<41>;
	.reg .b64 	%rd<15>;
	.reg .b64 	%fd<9>;

	ld.param.u64 	%rd3, [_Z26bilinear_resize_kernel_f32PKfiiiiffPf_param_0];
	ld.param.u32 	%r5, [_Z26bilinear_resize_kernel_f32PKfiiiiffPf_param_1];
	ld.param.u32 	%r6, [_Z26bilinear_resize_kernel_f32PKfiiiiffPf_param_2];
	ld.param.u32 	%r7, [_Z26bilinear_resize_kernel_f32PKfiiiiffPf_param_3];
	ld.param.u32 	%r8, [_Z26bilinear_resize_kernel_f32PKfiiiiffPf_param_4];
	ld.param.f32 	%f17, [_Z26bilinear_resize_kernel_f32PKfiiiiffPf_param_5];
	ld.param.f32 	%f18, [_Z26bilinear_resize_kernel_f32PKfiiiiffPf_param_6];
	ld.param.u64 	%rd2, [_Z26bilinear_resize_kernel_f32PKfiiiiffPf_param_7];
	cvta.to.global.u64 	%rd1, %rd3;
	mov.u32 	%r10, %ntid.x;
	mov.u32 	%r11, %ctaid.x;
	mov.u32 	%r12, %tid.x;
	mad.lo.s32 	%r1, %r10, %r11, %r12;
	mov.u32 	%r13, %ntid.y;
	mov.u32 	%r14, %ctaid.y;
	mov.u32 	%r15, %tid.y;
	mad.lo.s32 	%r16, %r13, %r14, %r15;
	setp.ge.u32 	%p4, %r1, %r7;
	setp.ge.u32 	%p5, %r16, %r8;
	or.pred  	%p6, %p4, %p5;
	@%p6 bra 	$L__BB2_10;
	cvt.rn.f32.u32 	%f20, %r1;
	cvt.rn.f32.u32 	%f21, %r16;
	cvt.f64.f32 	%fd1, %f20;
	add.f64 	%fd2, %fd1, 0d3FE0000000000000;
	cvt.f64.f32 	%fd3, %f17;
	fma.rn.f64 	%fd4, %fd2, %fd3, 0dBFE0000000000000;
	cvt.rn.f32.f64 	%f1, %fd4;
	cvt.f64.f32 	%fd5, %f21;
	add.f64 	%fd6, %fd5, 0d3FE0000000000000;
	cvt.f64.f32 	%fd7, %f18;
	fma.rn.f64 	%fd8, %fd6, %fd7, 0dBFE0000000000000;
	cvt.rn.f32.f64 	%f2, %fd8;
	cvt.rmi.s32.f32 	%r3, %f1;
	cvt.rmi.s32.f32 	%r4, %f2;
	cvt.rn.f32.s32 	%f3, %r3;
	cvt.rn.f32.s32 	%f4, %r4;
	setp.lt.s32 	%p7, %r3, 0;
	cvt.rn.f32.s32 	%f5, %r5;
	setp.ge.f32 	%p8, %f3, %f5;
	or.pred  	%p1, %p7, %p8;
	setp.lt.s32 	%p9, %r4, 0;
	cvt.rn.f32.s32 	%f6, %r6;
	setp.ge.f32 	%p10, %f4, %f6;
	or.pred  	%p2, %p9, %p10;
	or.pred  	%p12, %p1, %p2;
	mov.f32 	%f37, 0f00000000;
	@%p12 bra 	$L__BB2_3;
	cvt.rzi.s32.f32 	%r17, %f3;
	cvt.rzi.s32.f32 	%r18, %f4;
	mad.lo.s32 	%r19, %r18, %r5, %r17;
	mul.wide.s32 	%rd4, %r19, 4;
	add.s64 	%rd5, %rd1, %rd4;
	ld.global.f32 	%f37, [%rd5];
$L__BB2_3:
	add.s32 	%r20, %r3, 1;
	cvt.rn.f32.s32 	%f23, %r20;
	setp.lt.s32 	%p13, %r3, -1;
	setp.ge.f32 	%p14, %f23, %f5;
	or.pred  	%p3, %p13, %p14;
	or.pred  	%p15, %p3, %p2;
	mov.f32 	%f38, 0f00000000;
	@%p15 bra 	$L__BB2_5;
	cvt.rzi.s32.f32 	%r21, %f23;
	cvt.rzi.s32.f32 	%r22, %f4;
	mad.lo.s32 	%r23, %r22, %r5, %r21;
	mul.wide.s32 	%rd6, %r23, 4;
	add.s64 	%rd7, %rd1, %rd6;
	ld.global.f32 	%f38, [%rd7];
$L__BB2_5:
	add.s32 	%r24, %r4, 1;
	cvt.rn.f32.s32 	%f25, %r24;
	setp.lt.s32 	%p16, %r4, -1;
	or.pred  	%p17, %p1, %p16;
	setp.ge.f32 	%p18, %f25, %f6;
	or.pred  	%p19, %p17, %p18;
	mov.f32 	%f39, 0f00000000;
	@%p19 bra 	$L__BB2_7;
	cvt.rzi.s32.f32 	%r25, %f3;
	cvt.rzi.s32.f32 	%r26, %f25;
	mad.lo.s32 	%r27, %r26, %r5, %r25;
	mul.wide.s32 	%rd8, %r27, 4;
	add.s64 	%rd9, %rd1, %rd8;
	ld.global.f32 	%f39, [%rd9];
$L__BB2_7:
	setp.ge.f32 	%p20, %f25, %f6;
	setp.lt.s32 	%p21, %r4, -1;
	or.pred  	%p22, %p3, %p21;
	or.pred  	%p23, %p22, %p20;
	mov.f32 	%f40, 0f00000000;
	@%p23 bra 	$L__BB2_9;
	cvt.rzi.s32.f32 	%r28, %f23;
	cvt.rzi.s32.f32 	%r29, %f25;
	mad.lo.s32 	%r30, %r29, %r5, %r28;
	mul.wide.s32 	%rd10, %r30, 4;
	add.s64 	%rd11, %rd1, %rd10;
	ld.global.f32 	%f40, [%rd11];
$L__BB2_9:
	sub.f32 	%f27, %f1, %f3;
	sub.f32 	%f28, %f2, %f4;
	neg.f32 	%f29, %f27;
	fma.rn.f32 	%f30, %f29, %f37, %f37;
	fma.rn.f32 	%f31, %f27, %f38, %f30;
	fma.rn.f32 	%f32, %f29, %f39, %f39;
	fma.rn.f32 	%f33, %f27, %f40, %f32;
	neg.f32 	%f34, %f28;
	fma.rn.f32 	%f35, %f34, %f31, %f31;
	fma.rn.f32 	%f36, %f28, %f33, %f35;
	mad.lo.s32 	%r31, %r7, %r16, %r1;
	cvta.to.global.u64 	%rd12, %rd2;
	mul.wide.u32 	%rd13, %r31, 4;
	add.s64 	%rd14, %rd12, %rd13;
	st.global.f32 	[%rd14], %f36;
$L__BB2_10:
	ret;

}


// ===== COMPILED SASS (sm_100) =====

	.target	sm_100

	.elftype	@"ET_EXEC"


//--------------------- .note.nv.tkinfo           --------------------------
	.section	.note.nv.tkinfo,"",@"SHT_NOTE"
	.sectionflags	@"SHF_NOTE_NV_TKINFO"
	.tkinfo
        /*0018*/ 	.word	0x00000002
        /*0030*/ 	.string	""
        /*0030*/ 	.string	"ptxas"
        /*0030*/ 	.string	"Cuda compilation tools, release 13.0, V13.0.88"
        /*0030*/ 	.string	"Build cuda_13.0.r13.0/compiler.36424714_0"
        /*0030*/ 	.string	"-arch sm_100 -m 64 "



//--------------------- .note.nv.cuinfo           --------------------------
	.section	.note.nv.cuinfo,"",@"SHT_NOTE"
	.sectionflags	@"SHF_NOTE_NV_CUINFO"
        /*0018*/ 	.short	0x0002
        /*001a*/ 	.short	0x0064
        /*001c*/ 	.short	0x0082
	.zero		2


//--------------------- .nv.info                  --------------------------
	.section	.nv.info,"",@"SHT_CUDA_INFO"
	.align	4


	//----- nvinfo : EIATTR_REGCOUNT
	.align		4
        /*0000*/ 	.byte	0x04, 0x2f
        /*0002*/ 	.short	(.L_1 - .L_0)
	.align		4
.L_0:
        /*0004*/ 	.word	index@(_Z25bilinear_resize_kernel_u8PKhiiiiffPh)
        /*0008*/ 	.word	0x0000001c


	//----- nvinfo : EIATTR_FRAME_SIZE
	.align		4
.L_1:
        /*000c*/ 	.byte	0x04, 0x11
        /*000e*/ 	.short	(.L_3 - .L_2)
	.align		4
.L_2:
        /*0010*/ 	.word	index@(_Z25bilinear_resize_kernel_u8PKhiiiiffPh)
        /*0014*/ 	.word	0x00000000


	//----- nvinfo : EIATTR_REGCOUNT
	.align		4
.L_3:
        /*0018*/ 	.byte	0x04, 0x2f
        /*001a*/ 	.short	(.L_5 - .L_4)
	.align		4
.L_4:
        /*001c*/ 	.word	index@(_Z26bilinear_resize_kernel_u16PKtiiiiffPt)
        /*0020*/ 	.word	0x0000001e


	//----- nvinfo : EIATTR_FRAME_SIZE
	.align		4
.L_5:
        /*0024*/ 	.byte	0x04, 0x11
        /*0026*/ 	.short	(.L_7 - .L_6)
	.align		4
.L_6:
        /*0028*/ 	.word	index@(_Z26bilinear_resize_kernel_u16PKtiiiiffPt)
        /*002c*/ 	.word	0x00000000


	//----- nvinfo : EIATTR_REGCOUNT
	.align		4
.L_7:
        /*0030*/ 	.byte	0x04, 0x2f
        /*0032*/ 	.short	(.L_9 - .L_8)
	.align		4
.L_8:
        /*0034*/ 	.word	index@(_Z26bilinear_resize_kernel_f32PKfiiiiffPf)
        /*0038*/ 	.word	0x0000001c


	//----- nvinfo : EIATTR_FRAME_SIZE
	.align		4
.L_9:
        /*003c*/ 	.byte	0x04, 0x11
        /*003e*/ 	.short	(.L_11 - .L_10)
	.align		4
.L_10:
        /*0040*/ 	.word	index@(_Z26bilinear_resize_kernel_f32PKfiiiiffPf)
        /*0044*/ 	.word	0x00000000


	//----- nvinfo : EIATTR_MIN_STACK_SIZE
	.align		4
.L_11:
        /*0048*/ 	.byte	0x04, 0x12
        /*004a*/ 	.short	(.L_13 - .L_12)
	.align		4
.L_12:
        /*004c*/ 	.word	index@(_Z26bilinear_resize_kernel_f32PKfiiiiffPf)
        /*0050*/ 	.word	0x00000000


	//----- nvinfo : EIATTR_MIN_STACK_SIZE
	.align		4
.L_13:
        /*0054*/ 	.byte	0x04, 0x12
        /*0056*/ 	.short	(.L_15 - .L_14)
	.align		4
.L_14:
        /*0058*/ 	.word	index@(_Z26bilinear_resize_kernel_u16PKtiiiiffPt)
        /*005c*/ 	.word	0x00000000


	//----- nvinfo : EIATTR_MIN_STACK_SIZE
	.align		4
.L_15:
        /*0060*/ 	.byte	0x04, 0x12
        /*0062*/ 	.short	(.L_17 - .L_16)
	.align		4
.L_16:
        /*0064*/ 	.word	index@(_Z25bilinear_resize_kernel_u8PKhiiiiffPh)
        /*0068*/ 	.word	0x00000000
.L_17:


//--------------------- .nv.compat                --------------------------
	.section	.nv.compat,"",@"SHT_CUDA_COMPAT_INFO"
	.align	4
        /*0000*/ 	.byte	0x02, 0x09, 0x00, 0x00, 0x02, 0x02, 0x01, 0x00, 0x02, 0x05, 0x05, 0x00, 0x03, 0x07, 0x01, 0x01
        /*0010*/ 	.byte	0x02, 0x03, 0x00, 0x00, 0x02, 0x06, 0x01, 0x00, 0x04, 0x0b, 0x08, 0x00, 0x01, 0x00, 0x00, 0x00
        /*0020*/ 	.byte	0x00, 0x00, 0x00, 0x00


//--------------------- .nv.info._Z26bilinear_resize_kernel_f32PKfiiiiffPf --------------------------
	.section	.nv.info._Z26bilinear_resize_kernel_f32PKfiiiiffPf,"",@"SHT_CUDA_INFO"
	.sectionflags	@""
	.align	4


	//----- nvinfo : EIATTR_CUDA_API_VERSION
	.align		4
        /*0000*/ 	.byte	0x04, 0x37
        /*0002*/ 	.short	(.L_19 - .L_18)
.L_18:
        /*0004*/ 	.word	0x00000082


	//----- nvinfo : EIATTR_KPARAM_INFO
	.align		4
.L_19:
        /*0008*/ 	.byte	0x04, 0x17
        /*000a*/ 	.short	(.L_21 - .L_20)
.L_20:
        /*000c*/ 	.word	0x00000000
        /*0010*/ 	.short	0x0007
        /*0012*/ 	.short	0x0020
        /*0014*/ 	.byte	0x00, 0xf5, 0x21, 0x00


	//----- nvinfo : EIATTR_KPARAM_INFO
	.align		4
.L_21:
        /*0018*/ 	.byte	0x04, 0x17
        /*001a*/ 	.short	(.L_23 - .L_22)
.L_22:
        /*001c*/ 	.word	0x00000000
        /*0020*/ 	.short	0x0006
        /*0022*/ 	.short	0x001c
        /*0024*/ 	.byte	0x00, 0xf0, 0x11, 0x00


	//----- nvinfo : EIATTR_KPARAM_INFO
	.align		4
.L_23:
        /*0028*/ 	.byte	0x04, 0x17
        /*002a*/ 	.short	(.L_25 - .L_24)
.L_24:
        /*002c*/ 	.word	0x00000000
        /*0030*/ 	.short	0x0005
        /*0032*/ 	.short	0x0018
        /*0034*/ 	.byte	0x00, 0xf0, 0x11, 0x00


	//----- nvinfo : EIATTR_KPARAM_INFO
	.align		4
.L_25:
        /*0038*/ 	.byte	0x04, 0x17
        /*003a*/ 	.short	(.L_27 - .L_26)
.L_26:
        /*003c*/ 	.word	0x00000000
        /*0040*/ 	.short	0x0004
        /*0042*/ 	.short	0x0014
        /*0044*/ 	.byte	0x00, 0xf0, 0x11, 0x00


	//----- nvinfo : EIATTR_KPARAM_INFO
	.align		4
.L_27:
        /*0048*/ 	.byte	0x04, 0x17
        /*004a*/ 	.short	(.L_29 - .L_28)
.L_28:
        /*004c*/ 	.word	0x00000000
        /*0050*/ 	.short	0x0003
        /*0052*/ 	.short	0x0010
        /*0054*/ 	.byte	0x00, 0xf0, 0x11, 0x00


	//----- nvinfo : EIATTR_KPARAM_INFO
	.align		4
.L_29:
        /*0058*/ 	.byte	0x04, 0x17
        /*005a*/ 	.short	(.L_31 - .L_30)
.L_30:
        /*005c*/ 	.word	0x00000000
        /*0060*/ 	.short	0x0002
        /*0062*/ 	.short	0x000c
        /*0064*/ 	.byte	0x00, 0xf0, 0x11, 0x00


	//----- nvinfo : EIATTR_KPARAM_INFO
	.align		4
.L_31:
        /*0068*/ 	.byte	0x04, 0x17
        /*006a*/ 	.short	(.L_33 - .L_32)
.L_32:
        /*006c*/ 	.word	0x00000000
        /*0070*/ 	.short	0x0001
        /*0072*/ 	.short	0x0008
        /*0074*/ 	.byte	0x00, 0xf0, 0x11, 0x00


	//----- nvinfo : EIATTR_KPARAM_INFO
	.align		4
.L_33:
        /*0078*/ 	.byte	0x04, 0x17
        /*007a*/ 	.short	(.L_35 - .L_34)
.L_34:
        /*007c*/ 	.word	0x00000000
        /*0080*/ 	.short	0x0000
        /*0082*/ 	.short	0x0000
        /*0084*/ 	.byte	0x00, 0xf5, 0x21, 0x00


	//----- nvinfo : EIATTR_SPARSE_MMA_MASK
	.align		4
.L_35:
        /*0088*/ 	.byte	0x03, 0x50
        /*008a*/ 	.short	0x0000


	//----- nvinfo : EIATTR_MAXREG_COUNT
	.align		4
        /*008c*/ 	.byte	0x03, 0x1b
        /*008e*/ 	.short	0x00ff


	//----- nvinfo : EIATTR_MERCURY_ISA_VERSION
	.align		4
        /*0090*/ 	.byte	0x03, 0x5f
        /*0092*/ 	.short	0x0101


	//----- nvinfo : EIATTR_VRC_CTA_INIT_COUNT
	.align		4
        /*0094*/ 	.byte	0x02, 0x4a
	.zero		1
	.zero		1


	//----- nvinfo : EIATTR_EXIT_INSTR_OFFSETS
	.align		4
        /*0098*/ 	.byte	0x04, 0x1c
        /*009a*/ 	.short	(.L_37 - .L_36)


	//   ....[0]....
.L_36:
        /*009c*/ 	.word	0x000000c0


	//   ....[1]....
        /*00a0*/ 	.word	0x00000590


	//----- nvinfo : EIATTR_CBANK_PARAM_SIZE
	.align		4
.L_37:
        /*00a4*/ 	.byte	0x03, 0x19
        /*00a6*/ 	.short	0x0028


	//----- nvinfo : EIATTR_PARAM_CBANK
	.align		4
        /*00a8*/ 	.byte	0x04, 0x0a
        /*00aa*/ 	.short	(.L_39 - .L_38)
	.align		4
.L_38:
        /*00ac*/ 	.word	index@(.nv.constant0._Z26bilinear_resize_kernel_f32PKfiiiiffPf)
        /*00b0*/ 	.short	0x0380
        /*00b2*/ 	.short	0x0028


	//----- nvinfo : EIATTR_SW_WAR
	.align		4
.L_39:
        /*00b4*/ 	.byte	0x04, 0x36
        /*00b6*/ 	.short	(.L_41 - .L_40)
.L_40:
        /*00b8*/ 	.word	0x00000008
.L_41:


//--------------------- .nv.info._Z26bilinear_resize_kernel_u16PKtiiiiffPt --------------------------
	.section	.nv.info._Z26bilinear_resize_kernel_u16PKtiiiiffPt,"",@"SHT_CUDA_INFO"
	.sectionflags	@""
	.align	4


	//----- nvinfo : EIATTR_CUDA_API_VERSION
	.align		4
        /*0000*/ 	.byte	0x04, 0x37
        /*0002*/ 	.short	(.L_43 - .L_42)
.L_42:
        /*0004*/ 	.word	0x00000082


	//----- nvinfo : EIATTR_KPARAM_INFO
	.align		4
.L_43:
        /*0008*/ 	.byte	0x04, 0x17
        /*000a*/ 	.short	(.L_45 - .L_44)
.L_44:
        /*000c*/ 	.word	0x00000000
        /*0010*/ 	.short	0x0007
        /*0012*/ 	.short	0x0020
        /*0014*/ 	.byte	0x00, 0xf5, 0x21, 0x00


	//----- nvinfo : EIATTR_KPARAM_INFO
	.align		4
.L_45:
        /*0018*/ 	.byte	0x04, 0x17
        /*001a*/ 	.short	(.L_47 - .L_46)
.L_46:
        /*001c*/ 	.word	0x00000000
        /*0020*/ 	.short	0x0006
        /*0022*/ 	.short	0x001c
        /*0024*/ 	.byte	0x00, 0xf0, 0x11, 0x00


	//----- nvinfo : EIATTR_KPARAM_INFO
	.align		4
.L_47:
        /*0028*/ 	.byte	0x04, 0x17
        /*002a*/ 	.short	(.L_49 - .L_48)
.L_48:
        /*002c*/ 	.word	0x00000000
        /*0030*/ 	.short	0x0005
        /*0032*/ 	.short	0x0018
        /*0034*/ 	.byte	0x00, 0xf0, 0x11, 0x00


	//----- nvinfo : EIATTR_KPARAM_INFO
	.align		4
.L_49:
        /*0038*/ 	.byte	0x04, 0x17
        /*003a*/ 	.short	(.L_51 - .L_50)
.L_50:
        /*003c*/ 	.word	0x00000000
        /*0040*/ 	.short	0x0004
        /*0042*/ 	.short	0x0014
        /*0044*/ 	.byte	0x00, 0xf0, 0x11, 0x00


	//----- nvinfo : EIATTR_KPARAM_INFO
	.align		4
.L_51:
        /*0048*/ 	.byte	0x04, 0x17
        /*004a*/ 	.short	(.L_53 - .L_52)
.L_52:
        /*004c*/ 	.word	0x00000000
        /*0050*/ 	.short	0x0003
        /*0052*/ 	.short	0x0010
        /*0054*/ 	.byte	0x00, 0xf0, 0x11, 0x00


	//----- nvinfo : EIATTR_KPARAM_INFO
	.align		4
.L_53:
        /*0058*/ 	.byte	0x04, 0x17
        /*005a*/ 	.short	(.L_55 - .L_54)
.L_54:
        /*005c*/ 	.word	0x00000000
        /*0060*/ 	.short	0x0002
        /*0062*/ 	.short	0x000c
        /*0064*/ 	.byte	0x00, 0xf0, 0x11, 0x00


	//----- nvinfo : EIATTR_KPARAM_INFO
	.align		4
.L_55:
        /*0068*/ 	.byte	0x04, 0x17
        /*006a*/ 	.short	(.L_57 - .L_56)
.L_56:
        /*006c*/ 	.word	0x00000000
        /*0070*/ 	.short	0x0001
        /*0072*/ 	.short	0x0008
        /*0074*/ 	.byte	0x00, 0xf0, 0x11, 0x00


	//----- nvinfo : EIATTR_KPARAM_INFO
	.align		4
.L_57:
        /*0078*/ 	.byte	0x04, 0x17
        /*007a*/ 	.short	(.L_59 - .L_58)
.L_58:
        /*007c*/ 	.word	0x00000000
        /*0080*/ 	.short	0x0000
        /*0082*/ 	.short	0x0000
        /*0084*/ 	.byte	0x00, 0xf5, 0x21, 0x00


	//----- nvinfo : EIATTR_SPARSE_MMA_MASK
	.align		4
.L_59:
        /*0088*/ 	.byte	0x03, 0x50
        /*008a*/ 	.short	0x0000


	//----- nvinfo : EIATTR_MAXREG_COUNT
	.align		4
        /*008c*/ 	.byte	0x03, 0x1b
        /*008e*/ 	.short	0x00ff


	//----- nvinfo : EIATTR_MERCURY_ISA_VERSION
	.align		4
        /*0090*/ 	.byte	0x03, 0x5f
        /*0092*/ 	.short	0x0101


	//----- nvinfo : EIATTR_VRC_CTA_INIT_COUNT
	.align		4
        /*0094*/ 	.byte	0x02, 0x4a
	.zero		1
	.zero		1


	//----- nvinfo : EIATTR_EXIT_INSTR_OFFSETS
	.align		4
        /*0098*/ 	.byte	0x04, 0x1c
        /*009a*/ 	.short	(.L_61 - .L_60)


	//   ....[0]....
.L_60:
        /*009c*/ 	.word	0x000000c0


	//   ....[1]....
        /*00a0*/ 	.word	0x000005f0


	//----- nvinfo : EIATTR_CBANK_PARAM_SIZE
	.align		4
.L_61:
        /*00a4*/ 	.byte	0x03, 0x19
        /*00a6*/ 	.short	0x0028


	//----- nvinfo : EIATTR_PARAM_CBANK
	.align		4
        /*00a8*/ 	.byte	0x04, 0x0a
        /*00aa*/ 	.short	(.L_63 - .L_62)
	.align		4
.L_62:
        /*00ac*/ 	.word	index@(.nv.constant0._Z26bilinear_resize_kernel_u16PKtiiiiffPt)
        /*00b0*/ 	.short	0x0380
        /*00b2*/ 	.short	0x0028


	//----- nvinfo : EIATTR_SW_WAR
	.align		4
.L_63:
        /*00b4*/ 	.byte	0x04, 0x36
        /*00b6*/ 	.short	(.L_65 - .L_64)
.L_64:
        /*00b8*/ 	.word	0x00000008
.L_65:


//--------------------- .nv.info._Z25bilinear_resize_kernel_u8PKhiiiiffPh --------------------------
	.section	.nv.info._Z25bilinear_resize_kernel_u8PKhiiiiffPh,"",@"SHT_CUDA_INFO"
	.sectionflags	@""
	.align	4


	//----- nvinfo : EIATTR_CUDA_API_VERSION
	.align		4
        /*0000*/ 	.byte	0x04, 0x37
        /*0002*/ 	.short	(.L_67 - .L_66)
.L_66:
        /*0004*/ 	.word	0x00000082


	//----- nvinfo : EIATTR_KPARAM_INFO
	.align		4
.L_67:
        /*0008*/ 	.byte	0x04, 0x17
        /*000a*/ 	.short	(.L_69 - .L_68)
.L_68:
        /*000c*/ 	.word	0x00000000
        /*0010*/ 	.short	0x0007
        /*0012*/ 	.short	0x0020
        /*0014*/ 	.byte	0x00, 0xf5, 0x21, 0x00


	//----- nvinfo : EIATTR_KPARAM_INFO
	.align		4
.L_69:
        /*0018*/ 	.byte	0x04, 0x17
        /*001a*/ 	.short	(.L_71 - .L_70)
.L_70:
        /*001c*/ 	.word	0x00000000
        /*0020*/ 	.short	0x0006
        /*0022*/ 	.short	0x001c
        /*0024*/ 	.byte	0x00, 0xf0, 0x11, 0x00


	//----- nvinfo : EIATTR_KPARAM_INFO
	.align		4
.L_71:
        /*0028*/ 	.byte	0x04, 0x17
        /*002a*/ 	.short	(.L_73 - .L_72)
.L_72:
        /*002c*/ 	.word	0x00000000
        /*0030*/ 	.short	0x0005
        /*0032*/ 	.short	0x0018
        /*0034*/ 	.byte	0x00, 0xf0, 0x11, 0x00


	//----- nvinfo : EIATTR_KPARAM_INFO
	.align		4
.L_73:
        /*0038*/ 	.byte	0x04, 0x17
        /*003a*/ 	.short	(.L_75 - .L_74)
.L_74:
        /*003c*/ 	.word	0x00000000
        /*0040*/ 	.short	0x0004
        /*0042*/ 	.short	0x0014
        /*0044*/ 	.byte	0x00, 0xf0, 0x11, 0x00


	//----- nvinfo : EIATTR_KPARAM_INFO
	.align		4
.L_75:
        /*0048*/ 	.byte	0x04, 0x17
        /*004a*/ 	.short	(.L_77 - .L_76)
.L_76:
        /*004c*/ 	.word	0x00000000
        /*0050*/ 	.short	0x0003
        /*0052*/ 	.short	0x0010
        /*0054*/ 	.byte	0x00, 0xf0, 0x11, 0x00


	//----- nvinfo : EIATTR_KPARAM_INFO
	.align		4
.L_77:
        /*0058*/ 	.byte	0x04, 0x17
        /*005a*/ 	.short	(.L_79 - .L_78)
.L_78:
        /*005c*/ 	.word	0x00000000
        /*0060*/ 	.short	0x0002
        /*0062*/ 	.short	0x000c
        /*0064*/ 	.byte	0x00, 0xf0, 0x11, 0x00


	//----- nvinfo : EIATTR_KPARAM_INFO
	.align		4
.L_79:
        /*0068*/ 	.byte	0x04, 0x17
        /*006a*/ 	.short	(.L_81 - .L_80)
.L_80:
        /*006c*/ 	.word	0x00000000
        /*0070*/ 	.short	0x0001
        /*0072*/ 	.short	0x0008
        /*0074*/ 	.byte	0x00, 0xf0, 0x11, 0x00


	//----- nvinfo : EIATTR_KPARAM_INFO
	.align		4
.L_81:
        /*0078*/ 	.byte	0x04, 0x17
        /*007a*/ 	.short	(.L_83 - .L_82)
.L_82:
        /*007c*/ 	.word	0x00000000
        /*0080*/ 	.short	0x0000
        /*0082*/ 	.short	0x0000
        /*0084*/ 	.byte	0x00, 0xf5, 0x21, 0x00


	//----- nvinfo : EIATTR_SPARSE_MMA_MASK
	.align		4
.L_83:
        /*0088*/ 	.byte	0x03, 0x50
        /*008a*/ 	.short	0x0000


	//----- nvinfo : EIATTR_MAXREG_COUNT
	.align		4
        /*008c*/ 	.byte	0x03, 0x1b
        /*008e*/ 	.short	0x00ff


	//----- nvinfo : EIATTR_MERCURY_ISA_VERSION
	.align		4
        /*0090*/ 	.byte	0x03, 0x5f
        /*0092*/ 	.short	0x0101


	//----- nvinfo : EIATTR_VRC_CTA_INIT_COUNT
	.align		4
        /*0094*/ 	.byte	0x02, 0x4a
	.zero		1
	.zero		1


	//----- nvinfo : EIATTR_EXIT_INSTR_OFFSETS
	.align		4
        /*0098*/ 	.byte	0x04, 0x1c
        /*009a*/ 	.short	(.L_85 - .L_84)


	//   ....[0]....
.L_84:
        /*009c*/ 	.word	0x000000c0


	//   ....[1]....
        /*00a0*/ 	.word	0x00000640


	//----- nvinfo : EIATTR_CBANK_PARAM_SIZE
	.align		4
.L_85:
        /*00a4*/ 	.byte	0x03, 0x19
        /*00a6*/ 	.short	0x0028


	//----- nvinfo : EIATTR_PARAM_CBANK
	.align		4
        /*00a8*/ 	.byte	0x04, 0x0a
        /*00aa*/ 	.short	(.L_87 - .L_86)
	.align		4
.L_86:
        /*00ac*/ 	.word	index@(.nv.constant0._Z25bilinear_resize_kernel_u8PKhiiiiffPh)
        /*00b0*/ 	.short	0x0380
        /*00b2*/ 	.short	0x0028


	//----- nvinfo : EIATTR_SW_WAR
	.align		4
.L_87:
        /*00b4*/ 	.byte	0x04, 0x36
        /*00b6*/ 	.short	(.L_89 - .L_88)
.L_88:
        /*00b8*/ 	.word	0x00000008
.L_89:


//--------------------- .nv.callgraph             --------------------------
	.section	.nv.callgraph,"",@"SHT_CUDA_CALLGRAPH"
	.align	4
	.sectionentsize	8
	.align		4
        /*0000*/ 	.word	0x00000000
	.align		4
        /*0004*/ 	.word	0xffffffff
	.align		4
        /*0008*/ 	.word	0x00000000
	.align		4
        /*000c*/ 	.word	0xfffffffe
	.align		4
        /*0010*/ 	.word	0x00000000
	.align		4
        /*0014*/ 	.word	0xfffffffd
	.align		4
        /*0018*/ 	.word	0x00000000
	.align		4
        /*001c*/ 	.word	0xfffffffc


//--------------------- .text._Z26bilinear_resize_kernel_f32PKfiiiiffPf --------------------------
	.section	.text._Z26bilinear_resize_kernel_f32PKfiiiiffPf,"ax",@progbits
	.align	128
        .global         _Z26bilinear_resize_kernel_f32PKfiiiiffPf
        .type           _Z26bilinear_resize_kernel_f32PKfiiiiffPf,@function
        .size           _Z26bilinear_resize_kernel_f32PKfiiiiffPf,(.L_x_3 - _Z26bilinear_resize_kernel_f32PKfiiiiffPf)
        .other          _Z26bilinear_resize_kernel_f32PKfiiiiffPf,@"STO_CUDA_ENTRY STV_DEFAULT"
_Z26bilinear_resize_kernel_f32PKfiiiiffPf:
.text._Z26bilinear_resize_kernel_f32PKfiiiiffPf:
[----:B------:R-:W-:Y:S01]  /*0000*/  LDC R1, c[0x0][0x37c] ;  /* 0x0000df00ff017b82 */ /* 0x000fe20000000800 */
[----:B------:R-:W0:Y:S01]  /*0010*/  S2R R0, SR_CTAID.Y ;  /* 0x0000000000007919 */ /* 0x000e220000002600 */
[----:B------:R-:W1:Y:S01]  /*0020*/  LDCU UR4, c[0x0][0x360] ;  /* 0x00006c00ff0477ac */ /* 0x000e620008000800 */
[----:B------:R-:W0:Y:S01]  /*0030*/  S2R R5, SR_TID.Y ;  /* 0x0000000000057919 */ /* 0x000e220000002200 */
[----:B------:R-:W0:Y:S01]  /*0040*/  LDCU UR5, c[0x0][0x364] ;  /* 0x00006c80ff0577ac */ /* 0x000e220008000800 */
[----:B------:R-:W1:Y:S01]  /*0050*/  S2R R3, SR_CTAID.X ;  /* 0x0000000000037919 */ /* 0x000e620000002500 */
[----:B------:R-:W2:Y:S01]  /*0060*/  LDCU.64 UR6, c[0x0][0x390] ;  /* 0x00007200ff0677ac */ /* 0x000ea20008000a00 */
[----:B------:R-:W1:Y:S01]  /*0070*/  S2R R2, SR_TID.X ;  /* 0x0000000000027919 */ /* 0x000e620000002100 */
[----:B0-----:R-:W-:-:S05]  /*0080*/  IMAD R0, R0, UR5, R5 ;  /* 0x0000000500007c24 */ /* 0x001fca000f8e0205 */
[----:B--2---:R-:W-:Y:S01]  /*0090*/  ISETP.GE.U32.AND P0, PT, R0, UR7, PT ;  /* 0x0000000700007c0c */ /* 0x004fe2000bf06070 */
[----:B-1----:R-:W-:-:S05]  /*00a0*/  IMAD R3, R3, UR4, R2 ;  /* 0x0000000403037c24 */ /* 0x002fca000f8e0202 */
[----:B------:R-:W-:-:S13]  /*00b0*/  ISETP.GE.U32.OR P0, PT, R3, UR6, P0 ;  /* 0x0000000603007c0c */ /* 0x000fda0008706470 */
[----:B------:R-:W-:Y:S05]  /*00c0*/  @P0 EXIT ;  /* 0x000000000000094d */ /* 0x000fea0003800000 */
[----:B------:R-:W0:Y:S01]  /*00d0*/  LDCU.64 UR4, c[0x0][0x398] ;  /* 0x00007300ff0477ac */ /* 0x000e220008000a00 */
[----:B------:R-:W-:Y:S02]  /*00e0*/  I2FP.F32.U32 R14, R3 ;  /* 0x00000003000e7245 */ /* 0x000fe40000201000 */
[----:B------:R-:W-:Y:S01]  /*00f0*/  I2FP.F32.U32 R15, R0 ;  /* 0x00000000000f7245 */ /* 0x000fe20000201000 */
[----:B------:R-:W1:Y:S01]  /*0100*/  LDCU.64 UR8, c[0x0][0x388] ;  /* 0x00007100ff0877ac */ /* 0x000e620008000a00 */
[----:B------:R-:W2:Y:S08]  /*0110*/  F2F.F64.F32 R4, R14 ;  /* 0x0000000e00047310 */ /* 0x000eb00000201800 */
[----:B------:R-:W3:Y:S01]  /*0120*/  F2F.F64.F32 R8, R15 ;  /* 0x0000000f00087310 */ /* 0x000ee20000201800 */
[----:B--2---:R-:W-:-:S07]  /*0130*/  DADD R4, R4, 0.5 ;  /* 0x3fe0000004047429 */ /* 0x004fce0000000000 */
[----:B0-----:R-:W0:Y:S01]  /*0140*/  F2F.F64.F32 R6, UR4 ;  /* 0x0000000400067d10 */ /* 0x001e220008201800 */
[----:B-1----:R-:W-:Y:S01]  /*0150*/  I2FP.F32.S32 R14, UR8 ;  /* 0x00000008000e7c45 */ /* 0x002fe20008201400 */
[----:B---3--:R-:W-:-:S06]  /*0160*/  DADD R10, R8, 0.5 ;  /* 0x3fe00000080a7429 */ /* 0x008fcc0000000000 */
[----:B------:R-:W1:Y:S01]  /*0170*/  F2F.F64.F32 R12, UR5 ;  /* 0x00000005000c7d10 */ /* 0x000e620008201800 */
[----:B------:R-:W2:Y:S01]  /*0180*/  LDCU.64 UR4, c[0x0][0x358] ;  /* 0x00006b00ff0477ac */ /* 0x000ea20008000a00 */
[----:B0-----:R-:W-:-:S06]  /*0190*/  DFMA R8, R4, R6, -0.5 ;  /* 0xbfe000000408742b */ /* 0x001fcc0000000006 */
[----:B------:R-:W0:Y:S01]  /*01a0*/  F2F.F32.F64 R2, R8 ;  /* 0x0000000800027310 */ /* 0x000e220000301000 */
[----:B-1----:R-:W-:Y:S01]  /*01b0*/  DFMA R10, R10, R12, -0.5 ;  /* 0xbfe000000a0a742b */ /* 0x002fe2000000000c */
[----:B------:R-:W-:-:S06]  /*01c0*/  I2FP.F32.S32 R13, UR9 ;  /* 0x00000009000d7c45 */ /* 0x000fcc0008201400 */
[----:B------:R-:W1:Y:S08]  /*01d0*/  F2F.F32.F64 R7, R10 ;  /* 0x0000000a00077310 */ /* 0x000e700000301000 */
[----:B0-----:R-:W0:Y:S08]  /*01e0*/  F2I.FLOOR.NTZ R6, R2 ;  /* 0x0000000200067305 */ /* 0x001e300000207100 */
[----:B-1----:R-:W1:Y:S01]  /*01f0*/  F2I.FLOOR.NTZ R12, R7 ;  /* 0x00000007000c7305 */ /* 0x002e620000207100 */
[----:B0-----:R-:W-:Y:S01]  /*0200*/  VIADD R8, R6, 0x1 ;  /* 0x0000000106087836 */ /* 0x001fe20000000000 */
[----:B------:R-:W-:-:S04]  /*0210*/  I2FP.F32.S32 R5, R6 ;  /* 0x0000000600057245 */ /* 0x000fc80000201400 */
[----:B------:R-:W-:Y:S02]  /*0220*/  FSETP.GE.AND P1, PT, R5, R14, PT ;  /* 0x0000000e0500720b */ /* 0x000fe40003f26000 */
[----:B------:R-:W-:Y:S01]  /*0230*/  I2FP.F32.S32 R19, R8 ;  /* 0x0000000800137245 */ /* 0x000fe20000201400 */
[----:B-1----:R-:W-:Y:S01]  /*0240*/  VIADD R8, R12, 0x1 ;  /* 0x000000010c087836 */ /* 0x002fe20000000000 */
[----:B------:R-:W-:Y:S02]  /*0250*/  I2FP.F32.S32 R4, R12 ;  /* 0x0000000c00047245 */ /* 0x000fe40000201400 */
[----:B------:R-:W-:Y:S02]  /*0260*/  ISETP.LT.OR P1, PT, R6, RZ, P1 ;  /* 0x000000ff0600720c */ /* 0x000fe40000f21670 */
[----:B------:R-:W-:Y:S02]  /*0270*/  FSETP.GE.AND P2, PT, R4, R13, PT ;  /* 0x0000000d0400720b */ /* 0x000fe40003f46000 */
[----:B------:R-:W-:-:S02]  /*0280*/  FSETP.GE.AND P0, PT, R19, R14, PT ;  /* 0x0000000e1300720b */ /* 0x000fc40003f06000 */
[----:B------:R-:W-:Y:S02]  /*0290*/  ISETP.LT.OR P2, PT, R12, RZ, P2 ;  /* 0x000000ff0c00720c */ /* 0x000fe40001741670 */
[----:B------:R-:W-:Y:S02]  /*02a0*/  ISETP.LT.OR P0, PT, R6, -0x1, P0 ;  /* 0xffffffff0600780c */ /* 0x000fe40000701670 */
[----:B------:R-:W-:Y:S02]  /*02b0*/  PLOP3.LUT P3, PT, P1, P2, PT, 0xf8, 0x8f ;  /* 0x00000000008f781c */ /* 0x000fe40000f65f70 */
[----:B------:R-:W-:Y:S02]  /*02c0*/  I2FP.F32.S32 R18, R8 ;  /* 0x0000000800127245 */ /* 0x000fe40000201400 */
[----:B------:R-:W-:Y:S02]  /*02d0*/  ISETP.LT.OR P1, PT, R12, -0x1, P1 ;  /* 0xffffffff0c00780c */ /* 0x000fe40000f21670 */
[----:B------:R-:W-:-:S02]  /*02e0*/  PLOP3.LUT P2, PT, P0, P2, PT, 0xf8, 0x8f ;  /* 0x00000000008f781c */ /* 0x000fc40000745f70 */
[----:B------:R-:W-:Y:S02]  /*02f0*/  ISETP.LT.OR P0, PT, R12, -0x1, P0 ;  /* 0xffffffff0c00780c */ /* 0x000fe40000701670 */
[CC--:B------:R-:W-:Y:S02]  /*0300*/  FSETP.GE.OR P1, PT, R18.reuse, R13.reuse, P1 ;  /* 0x0000000d1200720b */ /* 0x0c0fe40000f26400 */
[----:B------:R-:W-:Y:S01]  /*0310*/  FSETP.GE.OR P0, PT, R18, R13, P0 ;  /* 0x0000000d1200720b */ /* 0x000fe20000706400 */
[----:B------:R-:W0:Y:S01]  /*0320*/  @!P3 LDC.64 R14, c[0x0][0x380] ;  /* 0x0000e000ff0ebb82 */ /* 0x000e220000000a00 */
[----:B------:R-:W-:Y:S07]  /*0330*/  @!P3 F2I.TRUNC.NTZ R6, R5 ;  /* 0x000000050006b305 */ /* 0x000fee000020f100 */
[----:B------:R-:W1:Y:S01]  /*0340*/  @!P2 LDC.64 R12, c[0x0][0x380] ;  /* 0x0000e000ff0cab82 */ /* 0x000e620000000a00 */
[----:B------:R-:W3:Y:S07]  /*0350*/  @!P3 F2I.TRUNC.NTZ R17, R4 ;  /* 0x000000040011b305 */ /* 0x000eee000020f100 */
[----:B------:R-:W4:Y:S01]  /*0360*/  @!P1 LDC.64 R10, c[0x0][0x380] ;  /* 0x0000e000ff0a9b82 */ /* 0x000f220000000a00 */
[----:B------:R-:W-:Y:S07]  /*0370*/  @!P2 F2I.TRUNC.NTZ R16, R19 ;  /* 0x000000130010a305 */ /* 0x000fee000020f100 */
[----:B------:R-:W5:Y:S01]  /*0380*/  @!P0 LDC.64 R8, c[0x0][0x380] ;  /* 0x0000e000ff088b82 */ /* 0x000f620000000a00 */
[----:B------:R-:W2:Y:S01]  /*0390*/  @!P2 F2I.TRUNC.NTZ R21, R4 ;  /* 0x000000040015a305 */ /* 0x000ea2000020f100 */
[----:B---3--:R-:W-:Y:S01]  /*03a0*/  @!P3 IMAD R17, R17, UR8, R6 ;  /* 0x000000081111bc24 */ /* 0x008fe2000f8e0206 */
[----:B------:R-:W-:-:S03]  /*03b0*/  MOV R6, RZ ;  /* 0x000000ff00067202 */ /* 0x000fc60000000f00 */
[----:B0-----:R-:W-:-:S03]  /*03c0*/  @!P3 IMAD.WIDE R14, R17, 0x4, R14 ;  /* 0x00000004110eb825 */ /* 0x001fc600078e020e */
[----:B------:R-:W-:Y:S02]  /*03d0*/  @!P1 F2I.TRUNC.NTZ R23, R5 ;  /* 0x0000000500179305 */ /* 0x000fe4000020f100 */
[----:B--2---:R-:W2:Y:S01]  /*03e0*/  @!P3 LDG.E R6, desc[UR4][R14.64] ;  /* 0x000000040e06b981 */ /* 0x004ea2000c1e1900 */
[----:B------:R-:W-:-:S05]  /*03f0*/  @!P2 IMAD R21, R21, UR8, R16 ;  /* 0x000000081515ac24 */ /* 0x000fca000f8e0210 */
[----:B------:R-:W0:Y:S01]  /*0400*/  @!P1 F2I.TRUNC.NTZ R20, R18 ;  /* 0x0000001200149305 */ /* 0x000e22000020f100 */
[----:B-1----:R-:W-:-:S07]  /*0410*/  @!P2 IMAD.WIDE R12, R21, 0x4, R12 ;  /* 0x00000004150ca825 */ /* 0x002fce00078e020c */
[----:B------:R-:W-:Y:S01]  /*0420*/  @!P0 F2I.TRUNC.NTZ R25, R19 ;  /* 0x0000001300198305 */ /* 0x000fe2000020f100 */
[----:B0-----:R-:W-:-:S07]  /*0430*/  @!P1 IMAD R23, R20, UR8, R23 ;  /* 0x0000000814179c24 */ /* 0x001fce000f8e0217 */
[----:B------:R0:W1:Y:S01]  /*0440*/  @!P0 F2I.TRUNC.NTZ R22, R18 ;  /* 0x0000001200168305 */ /* 0x000062000020f100 */
[----:B----4-:R-:W-:Y:S01]  /*0450*/  @!P1 IMAD.WIDE R10, R23, 0x4, R10 ;  /* 0x00000004170a9825 */ /* 0x010fe200078e020a */
[----:B0-----:R-:W-:-:S03]  /*0460*/  CS2R R18, SRZ ;  /* 0x0000000000127805 */ /* 0x001fc6000001ff00 */
[----:B------:R-:W-:Y:S02]  /*0470*/  IMAD.MOV.U32 R20, RZ, RZ, RZ ;  /* 0x000000ffff147224 */ /* 0x000fe400078e00ff */
[----:B-1----:R-:W-:Y:S01]  /*0480*/  @!P0 IMAD R25, R22, UR8, R25 ;  /* 0x0000000816198c24 */ /* 0x002fe2000f8e0219 */
[----:B------:R-:W3:Y:S03]  /*0490*/  @!P1 LDG.E R19, desc[UR4][R10.64] ;  /* 0x000000040a139981 */ /* 0x000ee6000c1e1900 */
[----:B-----5:R-:W-:Y:S01]  /*04a0*/  @!P0 IMAD.WIDE R16, R25, 0x4, R8 ;  /* 0x0000000419108825 */ /* 0x020fe200078e0208 */
[----:B------:R-:W4:Y:S01]  /*04b0*/  @!P2 LDG.E R18, desc[UR4][R12.64] ;  /* 0x000000040c12a981 */ /* 0x000f22000c1e1900 */
[----:B------:R-:W0:Y:S03]  /*04c0*/  LDC.64 R8, c[0x0][0x3a0] ;  /* 0x0000e800ff087b82 */ /* 0x000e260000000a00 */
[----:B------:R-:W5:Y:S01]  /*04d0*/  @!P0 LDG.E R20, desc[UR4][R16.64] ;  /* 0x0000000410148981 */ /* 0x000f62000c1e1900 */
[----:B------:R-:W-:Y:S01]  /*04e0*/  FADD R5, R2, -R5 ;  /* 0x8000000502057221 */ /* 0x000fe20000000000 */
[----:B------:R-:W-:Y:S01]  /*04f0*/  FADD R4, R7, -R4 ;  /* 0x8000000407047221 */ /* 0x000fe20000000000 */
[----:B------:R-:W-:-:S04]  /*0500*/  IMAD R3, R0, UR6, R3 ;  /* 0x0000000600037c24 */ /* 0x000fc8000f8e0203 */
[----:B0-----:R-:W-:-:S04]  /*0510*/  IMAD.WIDE.U32 R8, R3, 0x4, R8 ;  /* 0x0000000403087825 */ /* 0x001fc800078e0008 */
[C---:B--2---:R-:W-:Y:S01]  /*0520*/  FFMA R21, -R5.reuse, R6, R6 ;  /* 0x0000000605157223 */ /* 0x044fe20000000106 */
[----:B---3--:R-:W-:-:S03]  /*0530*/  FFMA R19, -R5, R19, R19 ;  /* 0x0000001305137223 */ /* 0x008fc60000000113 */
[C---:B----4-:R-:W-:Y:S01]  /*0540*/  FFMA R21, R5.reuse, R18, R21 ;  /* 0x0000001205157223 */ /* 0x050fe20000000015 */
[----:B-----5:R-:W-:-:S03]  /*0550*/  FFMA R19, R5, R20, R19 ;  /* 0x0000001405137223 */ /* 0x020fc60000000013 */
[----:B------:R-:W-:-:S04]  /*0560*/  FFMA R0, -R4, R21, R21 ;  /* 0x0000001504007223 */ /* 0x000fc80000000115 */
[----:B------:R-:W-:-:S05]  /*0570*/  FFMA R19, R4, R19, R0 ;  /* 0x0000001304137223 */ /* 0x000fca0000000000 */
[----:B------:R-:W-:Y:S01]  /*0580*/  STG.E desc[UR4][R8.64], R19 ;  /* 0x0000001308007986 */ /* 0x000fe2000c101904 */
[----:B------:R-:W-:Y:S05]  /*0590*/  EXIT ;  /* 0x000000000000794d */ /* 0x000fea0003800000 */
.L_x_0:
[----:B------:R-:W-:-:S00]  /*05a0*/  BRA `(.L_x_0) ;  /* 0xfffffffc00fc7947 */ /* 0x000fc0000383ffff */
[----:B------:R-:W-:-:S00]  /*05b0*/  NOP ;  /* 0x0000000000007918 */ /* 0x000fc00000000000 */
        /* <DEDUP_REMOVED lines=12> */
.L_x_3:


//--------------------- .text._Z26bilinear_resize_kernel_u16PKtiiiiffPt --------------------------
	.section	.text._Z26bilinear_resize_kernel_u16PKtiiiiffPt,"ax",@progbits
	.align	128
        .global         _Z26bilinear_resize_kernel_u16PKtiiiiffPt
        .type           _Z26bilinear_resize_kernel_u16PKtiiiiffPt,@function
        .size           _Z26bilinear_resize_kernel_u16PKtiiiiffPt,(.L_x_4 - _Z26bilinear_resize_kernel_u16PKtiiiiffPt)
        .other          _Z26bilinear_resize_kernel_u16PKtiiiiffPt,@"STO_CUDA_ENTRY STV_DEFAULT"
_Z26bilinear_resize_kernel_u16PKtiiiiffPt:
.text._Z26bilinear_resize_kernel_u16PKtiiiiffPt:
        /* <DEDUP_REMOVED lines=21> */
[----:B-1----:R-:W-:Y:S02]  /*0150*/  I2FP.F32.S32 R14, UR8 ;  /* 0x00000008000e7c45 */ /* 0x002fe40008201400 */
[----:B------:R-:W-:Y:S01]  /*0160*/  I2FP.F32.S32 R16, UR9 ;  /* 0x0000000900107c45 */ /* 0x000fe20008201400 */
[----:B---3--:R-:W-:-:S04]  /*0170*/  DADD R8, R8, 0.5 ;  /* 0x3fe0000008087429 */ /* 0x008fc80000000000 */
[----:B------:R-:W1:Y:S01]  /*0180*/  F2F.F64.F32 R10, UR5 ;  /* 0x00000005000a7d10 */ /* 0x000e620008201800 */
[----:B------:R-:W2:Y:S01]  /*0190*/  LDCU.64 UR4, c[0x0][0x358] ;  /* 0x00006b00ff0477ac */ /* 0x000ea20008000a00 */
[----:B0-----:R-:W-:-:S06]  /*01a0*/  DFMA R4, R4, R6, -0.5 ;  /* 0xbfe000000404742b */ /* 0x001fcc0000000006 */
[----:B------:R-:W0:Y:S01]  /*01b0*/  F2F.F32.F64 R2, R4 ;  /* 0x0000000400027310 */ /* 0x000e220000301000 */
[----:B-1----:R-:W-:-:S07]  /*01c0*/  DFMA R10, R8, R10, -0.5 ;  /* 0xbfe00000080a742b */ /* 0x002fce000000000a */
[----:B------:R-:W1:Y:S08]  /*01d0*/  F2F.F32.F64 R6, R10 ;  /* 0x0000000a00067310 */ /* 0x000e700000301000 */
[----:B0-----:R-:W0:Y:S08]  /*01e0*/  F2I.FLOOR.NTZ R8, R2 ;  /* 0x0000000200087305 */ /* 0x001e300000207100 */
[----:B-1----:R-:W1:Y:S01]  /*01f0*/  F2I.FLOOR.NTZ R12, R6 ;  /* 0x00000006000c7305 */ /* 0x002e620000207100 */
[----:B0-----:R-:W-:Y:S01]  /*0200*/  VIADD R4, R8, 0x1 ;  /* 0x0000000108047836 */ /* 0x001fe20000000000 */
[----:B------:R-:W-:-:S04]  /*0210*/  I2FP.F32.S32 R9, R8 ;  /* 0x0000000800097245 */ /* 0x000fc80000201400 */
[----:B------:R-:W-:Y:S02]  /*0220*/  I2FP.F32.S32 R21, R4 ;  /* 0x0000000400157245 */ /* 0x000fe40000201400 */
[----:B------:R-:W-:Y:S01]  /*0230*/  FSETP.GE.AND P0, PT, R9, R14, PT ;  /* 0x0000000e0900720b */ /* 0x000fe20003f06000 */
[----:B-1----:R-:W-:Y:S01]  /*0240*/  VIADD R4, R12, 0x1 ;  /* 0x000000010c047836 */ /* 0x002fe20000000000 */
[----:B------:R-:W-:Y:S02]  /*0250*/  I2FP.F32.S32 R7, R12 ;  /* 0x0000000c00077245 */ /* 0x000fe40000201400 */
[----:B------:R-:W-:Y:S02]  /*0260*/  FSETP.GE.AND P1, PT, R21, R14, PT ;  /* 0x0000000e1500720b */ /* 0x000fe40003f26000 */
[----:B------:R-:W-:Y:S02]  /*0270*/  FSETP.GE.AND P2, PT, R7, R16, PT ;  /* 0x000000100700720b */ /* 0x000fe40003f46000 */
[----:B------:R-:W-:-:S02]  /*0280*/  ISETP.LT.OR P0, PT, R8, RZ, P0 ;  /* 0x000000ff0800720c */ /* 0x000fc40000701670 */
        /* <DEDUP_REMOVED lines=17> */
[----:B---3--:R-:W-:-:S04]  /*03a0*/  @!P3 IMAD R19, R19, UR8, R18 ;  /* 0x000000081313bc24 */ /* 0x008fc8000f8e0212 */
[----:B0-----:R-:W-:-:S03]  /*03b0*/  @!P3 IMAD.WIDE R14, R19, 0x2, R14 ;  /* 0x00000002130eb825 */ /* 0x001fc600078e020e */
[----:B------:R-:W-:Y:S03]  /*03c0*/  @!P2 F2I.TRUNC.NTZ R8, R21 ;  /* 0x000000150008a305 */ /* 0x000fe6000020f100 */
[----:B--2---:R-:W2:Y:S01]  /*03d0*/  @!P3 LDG.E.U16 R14, desc[UR4][R14.64] ;  /* 0x000000040e0eb981 */ /* 0x004ea2000c1e1500 */
[----:B------:R-:W-:-:S04]  /*03e0*/  @!P0 IMAD R19, R16, UR8, R25 ;  /* 0x0000000810138c24 */ /* 0x000fc8000f8e0219 */
[----:B------:R-:W0:Y:S08]  /*03f0*/  @!P2 F2I.TRUNC.NTZ R17, R7 ;  /* 0x000000070011a305 */ /* 0x000e30000020f100 */
[----:B------:R-:W-:Y:S08]  /*0400*/  @!P1 F2I.TRUNC.NTZ R20, R21 ;  /* 0x0000001500149305 */ /* 0x000ff0000020f100 */
[----:B------:R-:W3:Y:S01]  /*0410*/  @!P1 F2I.TRUNC.NTZ R27, R23 ;  /* 0x00000017001b9305 */ /* 0x000ee2000020f100 */
[----:B0-----:R-:W-:-:S02]  /*0420*/  @!P2 IMAD R17, R17, UR8, R8 ;  /* 0x000000081111ac24 */ /* 0x001fc4000f8e0208 */
[----:B----4-:R-:W-:-:S04]  /*0430*/  @!P0 IMAD.WIDE R12, R19, 0x2, R12 ;  /* 0x00000002130c8825 */ /* 0x010fc800078e020c */
[----:B-1----:R-:W-:Y:S02]  /*0440*/  @!P2 IMAD.WIDE R10, R17, 0x2, R10 ;  /* 0x00000002110aa825 */ /* 0x002fe400078e020a */
[----:B------:R-:W4:Y:S04]  /*0450*/  @!P0 LDG.E.U16 R12, desc[UR4][R12.64] ;  /* 0x000000040c0c8981 */ /* 0x000f28000c1e1500 */
[----:B------:R0:W4:Y:S01]  /*0460*/  @!P2 LDG.E.U16 R10, desc[UR4][R10.64] ;  /* 0x000000040a0aa981 */ /* 0x000122000c1e1500 */
[----:B---3--:R-:W-:-:S04]  /*0470*/  @!P1 IMAD R25, R27, UR8, R20 ;  /* 0x000000081b199c24 */ /* 0x008fc8000f8e0214 */
[----:B-----5:R-:W-:-:S06]  /*0480*/  @!P1 IMAD.WIDE R4, R25, 0x2, R4 ;  /* 0x0000000219049825 */ /* 0x020fcc00078e0204 */
[----:B------:R-:W3:Y:S01]  /*0490*/  @!P1 LDG.E.U16 R4, desc[UR4][R4.64] ;  /* 0x0000000404049981 */ /* 0x000ee2000c1e1500 */
[----:B------:R-:W-:Y:S02]  /*04a0*/  IMAD.MOV.U32 R8, RZ, RZ, RZ ;  /* 0x000000ffff087224 */ /* 0x000fe400078e00ff */
[----:B------:R-:W-:Y:S01]  /*04b0*/  FADD R17, R2, -R9 ;  /* 0x8000000902117221 */ /* 0x000fe20000000000 */
[----:B------:R-:W-:Y:S02]  /*04c0*/  IMAD.MOV.U32 R9, RZ, RZ, RZ ;  /* 0x000000ffff097224 */ /* 0x000fe400078e00ff */
[----:B------:R-:W-:Y:S01]  /*04d0*/  FADD R7, R6, -R7 ;  /* 0x8000000706077221 */ /* 0x000fe20000000000 */
[----:B------:R-:W-:Y:S02]  /*04e0*/  IMAD.MOV.U32 R2, RZ, RZ, RZ ;  /* 0x000000ffff027224 */ /* 0x000fe400078e00ff */
[----:B------:R-:W-:Y:S02]  /*04f0*/  IMAD.MOV.U32 R6, RZ, RZ, RZ ;  /* 0x000000ffff067224 */ /* 0x000fe400078e00ff */
[----:B------:R-:W-:Y:S01]  /*0500*/  IMAD R3, R3, UR6, R0 ;  /* 0x0000000603037c24 */ /* 0x000fe2000f8e0200 */
[----:B--2---:R-:W-:-:S05]  /*0510*/  @!P3 I2FP.F32.U32 R8, R14 ;  /* 0x0000000e0008b245 */ /* 0x004fca0000201000 */
[----:B0-----:R-:W-:Y:S01]  /*0520*/  FFMA R11, -R17, R8, R8 ;  /* 0x00000008110b7223 */ /* 0x001fe20000000108 */
[----:B----4-:R-:W-:Y:S02]  /*0530*/  @!P0 I2FP.F32.U32 R9, R12 ;  /* 0x0000000c00098245 */ /* 0x010fe40000201000 */
[----:B------:R-:W-:-:S03]  /*0540*/  @!P2 I2FP.F32.U32 R2, R10 ;  /* 0x0000000a0002a245 */ /* 0x000fc60000201000 */
[C---:B------:R-:W-:Y:S02]  /*0550*/  FFMA R9, -R17.reuse, R9, R9 ;  /* 0x0000000911097223 */ /* 0x040fe40000000109 */
[C---:B------:R-:W-:Y:S01]  /*0560*/  FFMA R2, R17.reuse, R2, R11 ;  /* 0x0000000211027223 */ /* 0x040fe2000000000b */
[----:B---3--:R-:W-:Y:S02]  /*0570*/  @!P1 I2FP.F32.U32 R6, R4 ;  /* 0x0000000400069245 */ /* 0x008fe40000201000 */
[----:B------:R-:W0:Y:S03]  /*0580*/  LDC.64 R4, c[0x0][0x3a0] ;  /* 0x0000e800ff047b82 */ /* 0x000e260000000a00 */
[----:B------:R-:W-:Y:S01]  /*0590*/  FFMA R6, R17, R6, R9 ;  /* 0x0000000611067223 */ /* 0x000fe20000000009 */
[----:B------:R-:W-:-:S04]  /*05a0*/  FFMA R9, -R7, R2, R2 ;  /* 0x0000000207097223 */ /* 0x000fc80000000102 */
[----:B------:R-:W-:-:S04]  /*05b0*/  FFMA R6, R7, R6, R9 ;  /* 0x0000000607067223 */ /* 0x000fc80000000009 */
[----:B------:R-:W1:Y:S01]  /*05c0*/  F2I.U32.TRUNC.NTZ R7, R6 ;  /* 0x0000000600077305 */ /* 0x000e62000020f000 */
[----:B0-----:R-:W-:-:S05]  /*05d0*/  IMAD.WIDE.U32 R4, R3, 0x2, R4 ;  /* 0x0000000203047825 */ /* 0x001fca00078e0004 */
[----:B-1----:R-:W-:Y:S01]  /*05e0*/  STG.E.U16 desc[UR4][R4.64], R7 ;  /* 0x0000000704007986 */ /* 0x002fe2000c101504 */
[----:B------:R-:W-:Y:S05]  /*05f0*/  EXIT ;  /* 0x000000000000794d */ /* 0x000fea0003800000 */
.L_x_1:
        /* <DEDUP_REMOVED lines=16> */
.L_x_4:


//--------------------- .text._Z25bilinear_resize_kernel_u8PKhiiiiffPh --------------------------
	.section	.text._Z25bilinear_resize_kernel_u8PKhiiiiffPh,"ax",@progbits
	.align	128
        .global         _Z25bilinear_resize_kernel_u8PKhiiiiffPh
        .type           _Z25bilinear_resize_kernel_u8PKhiiiiffPh,@function
        .size           _Z25bilinear_resize_kernel_u8PKhiiiiffPh,(.L_x_5 - _Z25bilinear_resize_kernel_u8PKhiiiiffPh)
        .other          _Z25bilinear_resize_kernel_u8PKhiiiiffPh,@"STO_CUDA_ENTRY STV_DEFAULT"
_Z25bilinear_resize_kernel_u8PKhiiiiffPh:
.text._Z25bilinear_resize_kernel_u8PKhiiiiffPh:
        /* <DEDUP_REMOVED lines=21> */
[----:B---3--:R-:W-:-:S07]  /*0150*/  DADD R6, R6, 0.5 ;  /* 0x3fe0000006067429 */ /* 0x008fce0000000000 */
[----:B------:R-:W2:Y:S01]  /*0160*/  F2F.F64.F32 R8, UR5 ;  /* 0x0000000500087d10 */ /* 0x000ea20008201800 */
[----:B------:R-:W3:Y:S01]  /*0170*/  LDCU.64 UR4, c[0x0][0x358] ;  /* 0x00006b00ff0477ac */ /* 0x000ee20008000a00 */
[----:B0-----:R-:W-:-:S06]  /*0180*/  DFMA R2, R2, R4, -0.5 ;  /* 0xbfe000000202742b */ /* 0x001fcc0000000004 */
[----:B------:R-:W0:Y:S01]  /*0190*/  F2F.F32.F64 R10, R2 ;  /* 0x00000002000a7310 */ /* 0x000e220000301000 */
[----:B--2---:R-:W-:Y:S01]  /*01a0*/  DFMA R6, R6, R8, -0.5 ;  /* 0xbfe000000606742b */ /* 0x004fe20000000008 */
[----:B-1----:R-:W-:Y:S02]  /*01b0*/  I2FP.F32.S32 R8, UR8 ;  /* 0x0000000800087c45 */ /* 0x002fe40008201400 */
[----:B------:R-:W-:-:S04]  /*01c0*/  I2FP.F32.S32 R9, UR9 ;  /* 0x0000000900097c45 */ /* 0x000fc80008201400 */
[----:B------:R-:W1:Y:S08]  /*01d0*/  F2F.F32.F64 R13, R6 ;  /* 0x00000006000d7310 */ /* 0x000e700000301000 */
[----:B0-----:R-:W0:Y:S08]  /*01e0*/  F2I.FLOOR.NTZ R4, R10 ;  /* 0x0000000a00047305 */ /* 0x001e300000207100 */
[----:B-1----:R-:W1:Y:S01]  /*01f0*/  F2I.FLOOR.NTZ R5, R13 ;  /* 0x0000000d00057305 */ /* 0x002e620000207100 */
[----:B0-----:R-:W-:Y:S01]  /*0200*/  I2FP.F32.S32 R15, R4 ;  /* 0x00000004000f7245 */ /* 0x001fe20000201400 */
[----:B------:R-:W-:-:S03]  /*0210*/  VIADD R2, R4, 0x1 ;  /* 0x0000000104027836 */ /* 0x000fc60000000000 */
[----:B------:R-:W-:Y:S02]  /*0220*/  FSETP.GE.AND P0, PT, R15, R8, PT ;  /* 0x000000080f00720b */ /* 0x000fe40003f06000 */
[----:B------:R-:W-:Y:S02]  /*0230*/  I2FP.F32.S32 R21, R2 ;  /* 0x0000000200157245 */ /* 0x000fe40000201400 */
[----:B-1----:R-:W-:Y:S01]  /*0240*/  I2FP.F32.S32 R12, R5 ;  /* 0x00000005000c7245 */ /* 0x002fe20000201400 */
[----:B------:R-:W-:Y:S01]  /*0250*/  VIADD R2, R5, 0x1 ;  /* 0x0000000105027836 */ /* 0x000fe20000000000 */
[----:B------:R-:W-:Y:S02]  /*0260*/  ISETP.LT.OR P0, PT, R4, RZ, P0 ;  /* 0x000000ff0400720c */ /* 0x000fe40000701670 */
[----:B------:R-:W-:Y:S02]  /*0270*/  FSETP.GE.AND P1, PT, R12, R9, PT ;  /* 0x000000090c00720b */ /* 0x000fe40003f26000 */
[----:B------:R-:W-:-:S02]  /*0280*/  FSETP.GE.AND P2, PT, R21, R8, PT ;  /* 0x000000081500720b */ /* 0x000fc40003f46000 */
[C---:B------:R-:W-:Y:S02]  /*0290*/  ISETP.LT.OR P1, PT, R5.reuse, RZ, P1 ;  /* 0x000000ff0500720c */ /* 0x040fe40000f21670 */
[----:B------:R-:W-:Y:S02]  /*02a0*/  ISETP.LT.OR P2, PT, R4, -0x1, P2 ;  /* 0xffffffff0400780c */ /* 0x000fe40001741670 */
[----:B------:R-:W-:Y:S02]  /*02b0*/  PLOP3.LUT P3, PT, P0, P1, PT, 0xf8, 0x8f ;  /* 0x00000000008f781c */ /* 0x000fe40000763f70 */
[----:B------:R-:W-:Y:S02]  /*02c0*/  I2FP.F32.S32 R20, R2 ;  /* 0x0000000200147245 */ /* 0x000fe40000201400 */
[----:B------:R-:W-:Y:S02]  /*02d0*/  ISETP.LT.OR P0, PT, R5, -0x1, P0 ;  /* 0xffffffff0500780c */ /* 0x000fe40000701670 */
[----:B------:R-:W-:-:S02]  /*02e0*/  PLOP3.LUT P1, PT, P2, P1, PT, 0xf8, 0x8f ;  /* 0x00000000008f781c */ /* 0x000fc40001723f70 */
[----:B------:R-:W-:Y:S02]  /*02f0*/  FSETP.GE.OR P0, PT, R20, R9, P0 ;  /* 0x000000091400720b */ /* 0x000fe40000706400 */
[----:B------:R-:W-:-:S03]  /*0300*/  ISETP.LT.OR P2, PT, R5, -0x1, P2 ;  /* 0xffffffff0500780c */ /* 0x000fc60001741670 */
[----:B------:R-:W0:Y:S01]  /*0310*/  @!P3 LDC.64 R6, c[0x0][0x380] ;  /* 0x0000e000ff06bb82 */ /* 0x000e220000000a00 */
[----:B------:R-:W-:Y:S01]  /*0320*/  FSETP.GE.OR P2, PT, R20, R9, P2 ;  /* 0x000000091400720b */ /* 0x000fe20001746400 */
[----:B------:R-:W-:Y:S06]  /*0330*/  @!P3 F2I.TRUNC.NTZ R18, R15 ;  /* 0x0000000f0012b305 */ /* 0x000fec000020f100 */
[----:B------:R-:W1:Y:S02]  /*0340*/  @!P0 LDC.64 R8, c[0x0][0x380] ;  /* 0x0000e000ff088b82 */ /* 0x000e640000000a00 */
[----:B------:R-:W2:Y:S06]  /*0350*/  @!P3 F2I.TRUNC.NTZ R19, R12 ;  /* 0x0000000c0013b305 */ /* 0x000eac000020f100 */
[----:B------:R-:W4:Y:S02]  /*0360*/  @!P1 LDC.64 R2, c[0x0][0x380] ;  /* 0x0000e000ff029b82 */ /* 0x000f240000000a00 */
[----:B------:R-:W-:Y:S06]  /*0370*/  @!P0 F2I.TRUNC.NTZ R23, R15 ;  /* 0x0000000f00178305 */ /* 0x000fec000020f100 */
[----:B------:R-:W5:Y:S01]  /*0380*/  @!P2 LDC.64 R4, c[0x0][0x380] ;  /* 0x0000e000ff04ab82 */ /* 0x000f620000000a00 */
[----:B--2---:R-:W-:Y:S01]  /*0390*/  @!P3 IMAD R18, R19, UR8, R18 ;  /* 0x000000081312bc24 */ /* 0x004fe2000f8e0212 */
[----:B------:R-:W2:Y:S04]  /*03a0*/  @!P0 F2I.TRUNC.NTZ R22, R20 ;  /* 0x0000001400168305 */ /* 0x000ea8000020f100 */
[----:B0-----:R-:W-:-:S04]  /*03b0*/  @!P3 IADD3 R6, P4, PT, R18, R6, RZ ;  /* 0x000000061206b210 */ /* 0x001fc80007f9e0ff */
[----:B------:R-:W-:Y:S01]  /*03c0*/  @!P1 F2I.TRUNC.NTZ R14, R21 ;  /* 0x00000015000e9305 */ /* 0x000fe2000020f100 */
[----:B------:R-:W-:-:S05]  /*03d0*/  @!P3 LEA.HI.X.SX32 R7, R18, R7, 0x1, P4 ;  /* 0x000000071207b211 */ /* 0x000fca00020f0eff */
[----:B---3--:R-:W3:Y:S01]  /*03e0*/  @!P3 LDG.E.U8 R6, desc[UR4][R6.64] ;  /* 0x000000040606b981 */ /* 0x008ee2000c1e1100 */
[----:B--2---:R-:W-:Y:S01]  /*03f0*/  @!P0 IMAD R22, R22, UR8, R23 ;  /* 0x0000000816168c24 */ /* 0x004fe2000f8e0217 */
[----:B------:R-:W0:Y:S04]  /*0400*/  @!P1 F2I.TRUNC.NTZ R17, R12 ;  /* 0x0000000c00119305 */ /* 0x000e28000020f100 */
[----:B-1----:R-:W-:-:S04]  /*0410*/  @!P0 IADD3 R8, P5, PT, R22, R8, RZ ;  /* 0x0000000816088210 */ /* 0x002fc80007fbe0ff */
[----:B------:R-:W-:Y:S01]  /*0420*/  @!P2 F2I.TRUNC.NTZ R16, R21 ;  /* 0x000000150010a305 */ /* 0x000fe2000020f100 */
[----:B------:R-:W-:-:S05]  /*0430*/  @!P0 LEA.HI.X.SX32 R9, R22, R9, 0x1, P5 ;  /* 0x0000000916098211 */ /* 0x000fca00028f0eff */
[----:B------:R-:W2:Y:S01]  /*0440*/  @!P0 LDG.E.U8 R8, desc[UR4][R8.64] ;  /* 0x0000000408088981 */ /* 0x000ea2000c1e1100 */
[----:B0-----:R-:W-:Y:S01]  /*0450*/  @!P1 IMAD R14, R17, UR8, R14 ;  /* 0x00000008110e9c24 */ /* 0x001fe2000f8e020e */
[----:B------:R-:W0:Y:S04]  /*0460*/  @!P2 F2I.TRUNC.NTZ R25, R20 ;  /* 0x000000140019a305 */ /* 0x000e28000020f100 */
[----:B----4-:R-:W-:-:S04]  /*0470*/  @!P1 IADD3 R2, P4, PT, R14, R2, RZ ;  /* 0x000000020e029210 */ /* 0x010fc80007f9e0ff */
[----:B------:R-:W-:-:S05]  /*0480*/  @!P1 LEA.HI.X.SX32 R3, R14, R3, 0x1, P4 ;  /* 0x000000030e039211 */ /* 0x000fca00020f0eff */
[----:B------:R1:W4:Y:S01]  /*0490*/  @!P1 LDG.E.U8 R2, desc[UR4][R2.64] ;  /* 0x0000000402029981 */ /* 0x000322000c1e1100 */
[----:B0-----:R-:W-:Y:S02]  /*04a0*/  @!P2 IMAD R16, R25, UR8, R16 ;  /* 0x000000081910ac24 */ /* 0x001fe4000f8e0210 */
[----:B------:R-:W-:Y:S01]  /*04b0*/  FADD R17, R10, -R15 ;  /* 0x8000000f0a117221 */ /* 0x000fe20000000000 */
[----:B------:R-:W-:Y:S02]  /*04c0*/  IMAD.MOV.U32 R14, RZ, RZ, RZ ;  /* 0x000000ffff0e7224 */ /* 0x000fe400078e00ff */
[----:B------:R-:W-:Y:S01]  /*04d0*/  FADD R12, R13, -R12 ;  /* 0x8000000c0d0c7221 */ /* 0x000fe20000000000 */
[----:B------:R-:W0:Y:S01]  /*04e0*/  LDCU.64 UR8, c[0x0][0x3a0] ;  /* 0x00007400ff0877ac */ /* 0x000e220008000a00 */
[----:B-----5:R-:W-:-:S04]  /*04f0*/  @!P2 IADD3 R4, P5, PT, R16, R4, RZ ;  /* 0x000000041004a210 */ /* 0x020fc80007fbe0ff */
[----:B------:R-:W-:-:S05]  /*0500*/  @!P2 LEA.HI.X.SX32 R5, R16, R5, 0x1, P5 ;  /* 0x000000051005a211 */ /* 0x000fca00028f0eff */
[----:B------:R-:W5:Y:S01]  /*0510*/  @!P2 LDG.E.U8 R4, desc[UR4][R4.64] ;  /* 0x000000040404a981 */ /* 0x000f62000c1e1100 */
[----:B------:R-:W-:Y:S02]  /*0520*/  IMAD.MOV.U32 R15, RZ, RZ, RZ ;  /* 0x000000ffff0f7224 */ /* 0x000fe400078e00ff */
[----:B------:R-:W-:Y:S02]  /*0530*/  IMAD.MOV.U32 R10, RZ, RZ, RZ ;  /* 0x000000ffff0a7224 */ /* 0x000fe400078e00ff */
[----:B------:R-:W-:Y:S01]  /*0540*/  IMAD R0, R11, UR6, R0 ;  /* 0x000000060b007c24 */ /* 0x000fe2000f8e0200 */
[----:B---3--:R-:W-:Y:S01]  /*0550*/  @!P3 I2FP.F32.U32 R14, R6 ;  /* 0x00000006000eb245 */ /* 0x008fe20000201000 */
[----:B------:R-:W-:-:S04]  /*0560*/  IMAD.MOV.U32 R6, RZ, RZ, RZ ;  /* 0x000000ffff067224 */ /* 0x000fc800078e00ff */
[----:B-1----:R-:W-:Y:S01]  /*0570*/  FFMA R3, -R17, R14, R14 ;  /* 0x0000000e11037223 */ /* 0x002fe2000000010e */
[----:B--2---:R-:W-:-:S05]  /*0580*/  @!P0 I2FP.F32.U32 R15, R8 ;  /* 0x00000008000f8245 */ /* 0x004fca0000201000 */
[----:B------:R-:W-:Y:S01]  /*0590*/  FFMA R15, -R17, R15, R15 ;  /* 0x0000000f110f7223 */ /* 0x000fe2000000010f */
[----:B----4-:R-:W-:-:S05]  /*05a0*/  @!P1 I2FP.F32.U32 R10, R2 ;  /* 0x00000002000a9245 */ /* 0x010fca0000201000 */
[----:B------:R-:W-:-:S04]  /*05b0*/  FFMA R3, R17, R10, R3 ;  /* 0x0000000a11037223 */ /* 0x000fc80000000003 */
[----:B------:R-:W-:Y:S01]  /*05c0*/  FFMA R2, -R12, R3, R3 ;  /* 0x000000030c027223 */ /* 0x000fe20000000103 */
[----:B-----5:R-:W-:-:S05]  /*05d0*/  @!P2 I2FP.F32.U32 R6, R4 ;  /* 0x000000040006a245 */ /* 0x020fca0000201000 */
[----:B------:R-:W-:-:S04]  /*05e0*/  FFMA R15, R17, R6, R15 ;  /* 0x00000006110f7223 */ /* 0x000fc8000000000f */
[----:B------:R-:W-:Y:S01]  /*05f0*/  FFMA R15, R12, R15, R2 ;  /* 0x0000000f0c0f7223 */ /* 0x000fe20000000002 */
[----:B0-----:R-:W-:-:S05]  /*0600*/  IADD3 R2, P0, PT, R0, UR8, RZ ;  /* 0x0000000800027c10 */ /* 0x001fca000ff1e0ff */
[----:B------:R-:W0:Y:S01]  /*0610*/  F2I.U32.TRUNC.NTZ R15, R15 ;  /* 0x0000000f000f7305 */ /* 0x000e22000020f000 */
[----:B------:R-:W-:-:S05]  /*0620*/  IMAD.X R3, RZ, RZ, UR9, P0 ;  /* 0x00000009ff037e24 */ /* 0x000fca00080e06ff */
[----:B0-----:R-:W-:Y:S01]  /*0630*/  STG.E.U8 desc[UR4][R2.64], R15 ;  /* 0x0000000f02007986 */ /* 0x001fe2000c101104 */
[----:B------:R-:W-:Y:S05]  /*0640*/  EXIT ;  /* 0x000000000000794d */ /* 0x000fea0003800000 */
.L_x_2:
        /* <DEDUP_REMOVED lines=11> */
.L_x_5:


//--------------------- .nv.shared.reserved.0     --------------------------
	.section	.nv.shared.reserved.0,"aw",@nobits
	.weak		__nv_reservedSMEM_offset_0_alias
	.size		__nv_reservedSMEM_offset_0_alias, 0, 64
	.other		__nv_reservedSMEM_offset_0_alias,@"STO_CUDA_RESERVED_SHARED STV_DEFAULT"
__nv_reservedSMEM_offset_0_alias:
	.zero		0
	.zero		64


//--------------------- .nv.constant0._Z26bilinear_resize_kernel_f32PKfiiiiffPf --------------------------
	.section	.nv.constant0._Z26bilinear_resize_kernel_f32PKfiiiiffPf,"a",@progbits
	.sectionflags	@""
	.align	4
.nv.constant0._Z26bilinear_resize_kernel_f32PKfiiiiffPf:
	.zero		936


//--------------------- .nv.constant0._Z26bilinear_resize_kernel_u16PKtiiiiffPt --------------------------
	.section	.nv.constant0._Z26bilinear_resize_kernel_u16PKtiiiiffPt,"a",@progbits
	.sectionflags	@""
	.align	4
.nv.constant0._Z26bilinear_resize_kernel_u16PKtiiiiffPt:
	.zero		936


//--------------------- .nv.constant0._Z25bilinear_resize_kernel_u8PKhiiiiffPh --------------------------
	.section	.nv.constant0._Z25bilinear_resize_kernel_u8PKhiiiiffPh,"a",@progbits
	.sectionflags	@""
	.align	4
.nv.constant0._Z25bilinear_resize_kernel_u8PKhiiiiffPh:
	.zero		936


//--------------------- SYMBOLS --------------------------

	.type		.nv.reservedSmem.offset0,@object
	.size		.nv.reservedSmem.offset0,0x4
